//
// Generated by NVIDIA NVVM Compiler
//
// Compiler Build ID: CL-36424714
// Cuda compilation tools, release 13.0, V13.0.88
// Based on NVVM 20.0.0
//

.version 9.0
.target sm_100
.address_size 64

	// .globl	_Z4diffPfPKfS1_S1_S1_fffiii

.visible .entry _Z4diffPfPKfS1_S1_S1_fffiii(
	.param .u64 .ptr .align 1 _Z4diffPfPKfS1_S1_S1_fffiii_param_0,
	.param .u64 .ptr .align 1 _Z4diffPfPKfS1_S1_S1_fffiii_param_1,
	.param .u64 .ptr .align 1 _Z4diffPfPKfS1_S1_S1_fffiii_param_2,
	.param .u64 .ptr .align 1 _Z4diffPfPKfS1_S1_S1_fffiii_param_3,
	.param .u64 .ptr .align 1 _Z4diffPfPKfS1_S1_S1_fffiii_param_4,
	.param .f32 _Z4diffPfPKfS1_S1_S1_fffiii_param_5,
	.param .f32 _Z4diffPfPKfS1_S1_S1_fffiii_param_6,
	.param .f32 _Z4diffPfPKfS1_S1_S1_fffiii_param_7,
	.param .u32 _Z4diffPfPKfS1_S1_S1_fffiii_param_8,
	.param .u32 _Z4diffPfPKfS1_S1_S1_fffiii_param_9,
	.param .u32 _Z4diffPfPKfS1_S1_S1_fffiii_param_10
)
{
	.reg .pred 	%p<6>;
	.reg .b32 	%r<30>;
	.reg .b32 	%f<46>;
	.reg .b64 	%rd<31>;

	ld.param.u64 	%rd2, [_Z4diffPfPKfS1_S1_S1_fffiii_param_1];
	ld.param.u64 	%rd4, [_Z4diffPfPKfS1_S1_S1_fffiii_param_3];
	ld.param.u64 	%rd5, [_Z4diffPfPKfS1_S1_S1_fffiii_param_4];
	ld.param.f32 	%f1, [_Z4diffPfPKfS1_S1_S1_fffiii_param_5];
	ld.param.f32 	%f2, [_Z4diffPfPKfS1_S1_S1_fffiii_param_6];
	ld.param.f32 	%f3, [_Z4diffPfPKfS1_S1_S1_fffiii_param_7];
	ld.param.u32 	%r4, [_Z4diffPfPKfS1_S1_S1_fffiii_param_8];
	ld.param.u32 	%r6, [_Z4diffPfPKfS1_S1_S1_fffiii_param_9];
	ld.param.u32 	%r7, [_Z4diffPfPKfS1_S1_S1_fffiii_param_10];
	mov.u32 	%r9, %ctaid.x;
	mov.u32 	%r10, %ntid.x;
	mov.u32 	%r11, %tid.x;
	mad.lo.s32 	%r12, %r9, %r10, %r11;
	add.s32 	%r1, %r12, 1;
	mov.u32 	%r13, %ctaid.y;
	mov.u32 	%r14, %ntid.y;
	mov.u32 	%r15, %tid.y;
	mad.lo.s32 	%r16, %r13, %r14, %r15;
	add.s32 	%r2, %r16, 1;
	mov.u32 	%r18, %ctaid.z;
	add.s32 	%r3, %r18, 1;
	add.s32 	%r20, %r4, -1;
	setp.ge.s32 	%p1, %r1, %r20;
	add.s32 	%r21, %r6, -1;
	setp.ge.s32 	%p2, %r2, %r21;
	or.pred  	%p3, %p1, %p2;
	add.s32 	%r22, %r7, -1;
	setp.ge.s32 	%p4, %r3, %r22;
	or.pred  	%p5, %p3, %p4;
	@%p5 bra 	$L__BB0_2;
	ld.param.u64 	%rd30, [_Z4diffPfPKfS1_S1_S1_fffiii_param_2];
	ld.param.u64 	%rd29, [_Z4diffPfPKfS1_S1_S1_fffiii_param_0];
	mul.lo.s32 	%r23, %r6, %r4;
	cvta.to.global.u64 	%rd6, %rd30;
	cvta.to.global.u64 	%rd7, %rd2;
	cvta.to.global.u64 	%rd8, %rd4;
	cvta.to.global.u64 	%rd9, %rd5;
	cvta.to.global.u64 	%rd10, %rd29;
	mad.lo.s32 	%r24, %r4, %r2, %r1;
	mad.lo.s32 	%r25, %r23, %r3, %r24;
	mul.wide.s32 	%rd11, %r25, 4;
	add.s64 	%rd12, %rd6, %rd11;
	ld.global.nc.f32 	%f4, [%rd12+4];
	add.s64 	%rd13, %rd7, %rd11;
	ld.global.nc.f32 	%f5, [%rd13];
	ld.global.nc.f32 	%f6, [%rd13+4];
	add.f32 	%f7, %f5, %f6;
	mul.f32 	%f8, %f7, 0f3F000000;
	mul.f32 	%f9, %f4, %f8;
	ld.global.nc.f32 	%f10, [%rd12];
	ld.global.nc.f32 	%f11, [%rd13+-4];
	add.f32 	%f12, %f11, %f5;
	mul.f32 	%f13, %f12, 0f3F000000;
	mul.f32 	%f14, %f10, %f13;
	sub.f32 	%f15, %f9, %f14;
	neg.f32 	%f16, %f15;
	mul.f32 	%f17, %f1, %f16;
	add.s32 	%r26, %r25, %r4;
	mul.wide.s32 	%rd14, %r26, 4;
	add.s64 	%rd15, %rd8, %rd14;
	ld.global.nc.f32 	%f18, [%rd15];
	mul.wide.s32 	%rd16, %r4, 4;
	add.s64 	%rd17, %rd13, %rd16;
	ld.global.nc.f32 	%f19, [%rd17];
	add.f32 	%f20, %f5, %f19;
	mul.f32 	%f21, %f20, 0f3F000000;
	mul.f32 	%f22, %f18, %f21;
	add.s64 	%rd18, %rd8, %rd11;
	ld.global.nc.f32 	%f23, [%rd18];
	sub.s32 	%r27, %r25, %r4;
	mul.wide.s32 	%rd19, %r27, 4;
	add.s64 	%rd20, %rd7, %rd19;
	ld.global.nc.f32 	%f24, [%rd20];
	add.f32 	%f25, %f24, %f5;
	mul.f32 	%f26, %f25, 0f3F000000;
	mul.f32 	%f27, %f23, %f26;
	sub.f32 	%f28, %f22, %f27;
	mul.f32 	%f29, %f2, %f28;
	sub.f32 	%f30, %f17, %f29;
	add.s32 	%r28, %r25, %r23;
	mul.wide.s32 	%rd21, %r28, 4;
	add.s64 	%rd22, %rd9, %rd21;
	ld.global.nc.f32 	%f31, [%rd22];
	mul.wide.s32 	%rd23, %r23, 4;
	add.s64 	%rd24, %rd13, %rd23;
	ld.global.nc.f32 	%f32, [%rd24];
	add.f32 	%f33, %f5, %f32;
	mul.f32 	%f34, %f33, 0f3F000000;
	mul.f32 	%f35, %f31, %f34;
	add.s64 	%rd25, %rd9, %rd11;
	ld.global.nc.f32 	%f36, [%rd25];
	sub.s32 	%r29, %r25, %r23;
	mul.wide.s32 	%rd26, %r29, 4;
	add.s64 	%rd27, %rd7, %rd26;
	ld.global.nc.f32 	%f37, [%rd27];
	add.f32 	%f38, %f37, %f5;
	mul.f32 	%f39, %f38, 0f3F000000;
	mul.f32 	%f40, %f36, %f39;
	sub.f32 	%f41, %f35, %f40;
	mul.f32 	%f42, %f3, %f41;
	sub.f32 	%f43, %f30, %f42;
	add.s64 	%rd28, %rd10, %rd11;
	ld.global.f32 	%f44, [%rd28];
	add.f32 	%f45, %f44, %f43;
	st.global.f32 	[%rd28], %f45;
$L__BB0_2:
	ret;

}


// ===== COMPILED SASS (sm_100) =====

	.target	sm_100

	.elftype	@"ET_EXEC"


//--------------------- .note.nv.tkinfo           --------------------------
	.section	.note.nv.tkinfo,"",@"SHT_NOTE"
	.sectionflags	@"SHF_NOTE_NV_TKINFO"
	.tkinfo
        /*0018*/ 	.word	0x00000002
        /*0030*/ 	.string	""
        /*0030*/ 	.string	"ptxas"
        /*0030*/ 	.string	"Cuda compilation tools, release 13.0, V13.0.88"
        /*0030*/ 	.string	"Build cuda_13.0.r13.0/compiler.36424714_0"
        /*0030*/ 	.string	"-arch sm_100 -m 64 "



//--------------------- .note.nv.cuinfo           --------------------------
	.section	.note.nv.cuinfo,"",@"SHT_NOTE"
	.sectionflags	@"SHF_NOTE_NV_CUINFO"
        /*0018*/ 	.short	0x0002
        /*001a*/ 	.short	0x0064
        /*001c*/ 	.short	0x0082
	.zero		2


//--------------------- .nv.info                  --------------------------
	.section	.nv.info,"",@"SHT_CUDA_INFO"
	.align	4


	//----- nvinfo : EIATTR_REGCOUNT
	.align		4
        /*0000*/ 	.byte	0x04, 0x2f
        /*0002*/ 	.short	(.L_1 - .L_0)
	.align		4
.L_0:
        /*0004*/ 	.word	index@(_Z4diffPfPKfS1_S1_S1_fffiii)
        /*0008*/ 	.word	0x00000020


	//----- nvinfo : EIATTR_FRAME_SIZE
	.align		4
.L_1:
        /*000c*/ 	.byte	0x04, 0x11
        /*000e*/ 	.short	(.L_3 - .L_2)
	.align		4
.L_2:
        /*0010*/ 	.word	index@(_Z4diffPfPKfS1_S1_S1_fffiii)
        /*0014*/ 	.word	0x00000000


	//----- nvinfo : EIATTR_MIN_STACK_SIZE
	.align		4
.L_3:
        /*0018*/ 	.byte	0x04, 0x12
        /*001a*/ 	.short	(.L_5 - .L_4)
	.align		4
.L_4:
        /*001c*/ 	.word	index@(_Z4diffPfPKfS1_S1_S1_fffiii)
        /*0020*/ 	.word	0x00000000
.L_5:


//--------------------- .nv.compat                --------------------------
	.section	.nv.compat,"",@"SHT_CUDA_COMPAT_INFO"
	.align	4
        /*0000*/ 	.byte	0x02, 0x09, 0x00, 0x00, 0x02, 0x02, 0x01, 0x00, 0x02, 0x05, 0x05, 0x00, 0x03, 0x07, 0x01, 0x01
        /*0010*/ 	.byte	0x02, 0x03, 0x00, 0x00, 0x02, 0x06, 0x01, 0x00, 0x04, 0x0b, 0x08, 0x00, 0x09, 0x00, 0x00, 0x00
        /*0020*/ 	.byte	0x00, 0x00, 0x00, 0x00


//--------------------- .nv.info._Z4diffPfPKfS1_S1_S1_fffiii --------------------------
	.section	.nv.info._Z4diffPfPKfS1_S1_S1_fffiii,"",@"SHT_CUDA_INFO"
	.sectionflags	@""
	.align	4


	//----- nvinfo : EIATTR_CUDA_API_VERSION
	.align		4
        /*0000*/ 	.byte	0x04, 0x37
        /*0002*/ 	.short	(.L_7 - .L_6)
.L_6:
        /*0004*/ 	.word	0x00000082


	//----- nvinfo : EIATTR_KPARAM_INFO
	.align		4
.L_7:
        /*0008*/ 	.byte	0x04, 0x17
        /*000a*/ 	.short	(.L_9 - .L_8)
.L_8:
        /*000c*/ 	.word	0x00000000
        /*0010*/ 	.short	0x000a
        /*0012*/ 	.short	0x003c
        /*0014*/ 	.byte	0x00, 0xf0, 0x11, 0x00


	//----- nvinfo : EIATTR_KPARAM_INFO
	.align		4
.L_9:
        /*0018*/ 	.byte	0x04, 0x17
        /*001a*/ 	.short	(.L_11 - .L_10)
.L_10:
        /*001c*/ 	.word	0x00000000
        /*0020*/ 	.short	0x0009
        /*0022*/ 	.short	0x0038
        /*0024*/ 	.byte	0x00, 0xf0, 0x11, 0x00


	//----- nvinfo : EIATTR_KPARAM_INFO
	.align		4
.L_11:
        /*0028*/ 	.byte	0x04, 0x17
        /*002a*/ 	.short	(.L_13 - .L_12)
.L_12:
        /*002c*/ 	.word	0x00000000
        /*0030*/ 	.short	0x0008
        /*0032*/ 	.short	0x0034
        /*0034*/ 	.byte	0x00, 0xf0, 0x11, 0x00


	//----- nvinfo : EIATTR_KPARAM_INFO
	.align		4
.L_13:
        /*0038*/ 	.byte	0x04, 0x17
        /*003a*/ 	.short	(.L_15 - .L_14)
.L_14:
        /*003c*/ 	.word	0x00000000
        /*0040*/ 	.short	0x0007
        /*0042*/ 	.short	0x0030
        /*0044*/ 	.byte	0x00, 0xf0, 0x11, 0x00


	//----- nvinfo : EIATTR_KPARAM_INFO
	.align		4
.L_15:
        /*0048*/ 	.byte	0x04, 0x17
        /*004a*/ 	.short	(.L_17 - .L_16)
.L_16:
        /*004c*/ 	.word	0x00000000
        /*0050*/ 	.short	0x0006
        /*0052*/ 	.short	0x002c
        /*0054*/ 	.byte	0x00, 0xf0, 0x11, 0x00


	//----- nvinfo : EIATTR_KPARAM_INFO
	.align		4
.L_17:
        /*0058*/ 	.byte	0x04, 0x17
        /*005a*/ 	.short	(.L_19 - .L_18)
.L_18:
        /*005c*/ 	.word	0x00000000
        /*0060*/ 	.short	0x0005
        /*0062*/ 	.short	0x0028
        /*0064*/ 	.byte	0x00, 0xf0, 0x11, 0x00


	//----- nvinfo : EIATTR_KPARAM_INFO
	.align		4
.L_19:
        /*0068*/ 	.byte	0x04, 0x17
        /*006a*/ 	.short	(.L_21 - .L_20)
.L_20:
        /*006c*/ 	.word	0x00000000
        /*0070*/ 	.short	0x0004
        /*0072*/ 	.short	0x0020
        /*0074*/ 	.byte	0x00, 0xf5, 0x21, 0x00


	//----- nvinfo : EIATTR_KPARAM_INFO
	.align		4
.L_21:
        /*0078*/ 	.byte	0x04, 0x17
        /*007a*/ 	.short	(.L_23 - .L_22)
.L_22:
        /*007c*/ 	.word	0x00000000
        /*0080*/ 	.short	0x0003
        /*0082*/ 	.short	0x0018
        /*0084*/ 	.byte	0x00, 0xf5, 0x21, 0x00


	//----- nvinfo : EIATTR_KPARAM_INFO
	.align		4
.L_23:
        /*0088*/ 	.byte	0x04, 0x17
        /*008a*/ 	.short	(.L_25 - .L_24)
.L_24:
        /*008c*/ 	.word	0x00000000
        /*0090*/ 	.short	0x0002
        /*0092*/ 	.short	0x0010
        /*0094*/ 	.byte	0x00, 0xf5, 0x21, 0x00


	//----- nvinfo : EIATTR_KPARAM_INFO
	.align		4
.L_25:
        /*0098*/ 	.byte	0x04, 0x17
        /*009a*/ 	.short	(.L_27 - .L_26)
.L_26:
        /*009c*/ 	.word	0x00000000
        /*00a0*/ 	.short	0x0001
        /*00a2*/ 	.short	0x0008
        /*00a4*/ 	.byte	0x00, 0xf5, 0x21, 0x00


	//----- nvinfo : EIATTR_KPARAM_INFO
	.align		4
.L_27:
        /*00a8*/ 	.byte	0x04, 0x17
        /*00aa*/ 	.short	(.L_29 - .L_28)
.L_28:
        /*00ac*/ 	.word	0x00000000
        /*00b0*/ 	.short	0x0000
        /*00b2*/ 	.short	0x0000
        /*00b4*/ 	.byte	0x00, 0xf5, 0x21, 0x00


	//----- nvinfo : EIATTR_SPARSE_MMA_MASK
	.align		4
.L_29:
        /*00b8*/ 	.byte	0x03, 0x50
        /*00ba*/ 	.short	0x0000


	//----- nvinfo : EIATTR_MAXREG_COUNT
	.align		4
        /*00bc*/ 	.byte	0x03, 0x1b
        /*00be*/ 	.short	0x00ff


	//----- nvinfo : EIATTR_MERCURY_ISA_VERSION
	.align		4
        /*00c0*/ 	.byte	0x03, 0x5f
        /*00c2*/ 	.short	0x0101


	//----- nvinfo : EIATTR_VRC_CTA_INIT_COUNT
	.align		4
        /*00c4*/ 	.byte	0x02, 0x4a
	.zero		1
	.zero		1


	//----- nvinfo : EIATTR_EXIT_INSTR_OFFSETS
	.align		4
        /*00c8*/ 	.byte	0x04, 0x1c
        /*00ca*/ 	.short	(.L_31 - .L_30)


	//   ....[0]....
.L_30:
        /*00cc*/ 	.word	0x00000150


	//   ....[1]....
        /*00d0*/ 	.word	0x00000550


	//----- nvinfo : EIATTR_CBANK_PARAM_SIZE
	.align		4
.L_31:
        /*00d4*/ 	.byte	0x03, 0x19
        /*00d6*/ 	.short	0x0040


	//----- nvinfo : EIATTR_PARAM_CBANK
	.align		4
        /*00d8*/ 	.byte	0x04, 0x0a
        /*00da*/ 	.short	(.L_33 - .L_32)
	.align		4
.L_32:
        /*00dc*/ 	.word	index@(.nv.constant0._Z4diffPfPKfS1_S1_S1_fffiii)
        /*00e0*/ 	.short	0x0380
        /*00e2*/ 	.short	0x0040


	//----- nvinfo : EIATTR_SW_WAR
	.align		4
.L_33:
        /*00e4*/ 	.byte	0x04, 0x36
        /*00e6*/ 	.short	(.L_35 - .L_34)
.L_34:
        /*00e8*/ 	.word	0x00000008
.L_35:


//--------------------- .nv.callgraph             --------------------------
	.section	.nv.callgraph,"",@"SHT_CUDA_CALLGRAPH"
	.align	4
	.sectionentsize	8
	.align		4
        /*0000*/ 	.word	0x00000000
	.align		4
        /*0004*/ 	.word	0xffffffff
	.align		4
        /*0008*/ 	.word	0x00000000
	.align		4
        /*000c*/ 	.word	0xfffffffe
	.align		4
        /*0010*/ 	.word	0x00000000
	.align		4
        /*0014*/ 	.word	0xfffffffd
	.align		4
        /*0018*/ 	.word	0x00000000
	.align		4
        /*001c*/ 	.word	0xfffffffc


//--------------------- .text._Z4diffPfPKfS1_S1_S1_fffiii --------------------------
	.section	.text._Z4diffPfPKfS1_S1_S1_fffiii,"ax",@progbits
	.align	128
        .global         _Z4diffPfPKfS1_S1_S1_fffiii
        .type           _Z4diffPfPKfS1_S1_S1_fffiii,@function
        .size           _Z4diffPfPKfS1_S1_S1_fffiii,(.L_x_1 - _Z4diffPfPKfS1_S1_S1_fffiii)
        .other          _Z4diffPfPKfS1_S1_S1_fffiii,@"STO_CUDA_ENTRY STV_DEFAULT"
_Z4diffPfPKfS1_S1_S1_fffiii:
.text._Z4diffPfPKfS1_S1_S1_fffiii:
[----:B------:R-:W-:Y:S01]  /*0000*/  LDC R1, c[0x0][0x37c] ;  /* 0x0000df00ff017b82 */ /* 0x000fe20000000800 */
[----:B------:R-:W0:Y:S07]  /*0010*/  S2R R5, SR_TID.Y ;  /* 0x0000000000057919 */ /* 0x000e2e0000002200 */
[----:B------:R-:W1:Y:S01]  /*0020*/  LDC R6, c[0x0][0x360] ;  /* 0x0000d800ff067b82 */ /* 0x000e620000000800 */
[----:B------:R-:W1:Y:S07]  /*0030*/  S2R R7, SR_TID.X ;  /* 0x0000000000077919 */ /* 0x000e6e0000002100 */
[----:B------:R-:W0:Y:S08]  /*0040*/  S2UR UR6, SR_CTAID.Y ;  /* 0x00000000000679c3 */ /* 0x000e300000002600 */
[----:B------:R-:W0:Y:S08]  /*0050*/  LDC R0, c[0x0][0x364] ;  /* 0x0000d900ff007b82 */ /* 0x000e300000000800 */
[----:B------:R-:W2:Y:S08]  /*0060*/  LDC.64 R2, c[0x0][0x3b8] ;  /* 0x0000ee00ff027b82 */ /* 0x000eb00000000a00 */
[----:B------:R-:W1:Y:S08]  /*0070*/  S2UR UR5, SR_CTAID.X ;  /* 0x00000000000579c3 */ /* 0x000e700000002500 */
[----:B------:R-:W3:Y:S01]  /*0080*/  LDC R16, c[0x0][0x3b4] ;  /* 0x0000ed00ff107b82 */ /* 0x000ee20000000800 */
[----:B0-----:R-:W-:-:S05]  /*0090*/  IMAD R0, R0, UR6, R5 ;  /* 0x0000000600007c24 */ /* 0x001fca000f8e0205 */
[----:B------:R-:W-:Y:S02]  /*00a0*/  IADD3 R4, PT, PT, R0, 0x1, RZ ;  /* 0x0000000100047810 */ /* 0x000fe40007ffe0ff */
[----:B------:R-:W0:Y:S01]  /*00b0*/  S2UR UR4, SR_CTAID.Z ;  /* 0x00000000000479c3 */ /* 0x000e220000002700 */
[----:B--2---:R-:W-:Y:S02]  /*00c0*/  IADD3 R5, PT, PT, R2, -0x1, RZ ;  /* 0xffffffff02057810 */ /* 0x004fe40007ffe0ff */
[----:B------:R-:W-:Y:S02]  /*00d0*/  IADD3 R3, PT, PT, R3, -0x1, RZ ;  /* 0xffffffff03037810 */ /* 0x000fe40007ffe0ff */
[----:B------:R-:W-:Y:S01]  /*00e0*/  ISETP.GE.AND P0, PT, R4, R5, PT ;  /* 0x000000050400720c */ /* 0x000fe20003f06270 */
[----:B-1----:R-:W-:-:S05]  /*00f0*/  IMAD R0, R6, UR5, R7 ;  /* 0x0000000506007c24 */ /* 0x002fca000f8e0207 */
[----:B------:R-:W-:Y:S02]  /*0100*/  IADD3 R5, PT, PT, R0, 0x1, RZ ;  /* 0x0000000100057810 */ /* 0x000fe40007ffe0ff */
[----:B---3--:R-:W-:-:S04]  /*0110*/  IADD3 R6, PT, PT, R16, -0x1, RZ ;  /* 0xffffffff10067810 */ /* 0x008fc80007ffe0ff */
[----:B------:R-:W-:Y:S01]  /*0120*/  ISETP.GE.OR P0, PT, R5, R6, P0 ;  /* 0x000000060500720c */ /* 0x000fe20000706670 */
[----:B0-----:R-:W-:-:S06]  /*0130*/  UIADD3 UR4, UPT, UPT, UR4, 0x1, URZ ;  /* 0x0000000104047890 */ /* 0x001fcc000fffe0ff */
[----:B------:R-:W-:-:S13]  /*0140*/  ISETP.LE.OR P0, PT, R3, UR4, P0 ;  /* 0x0000000403007c0c */ /* 0x000fda0008703670 */
[----:B------:R-:W-:Y:S05]  /*0150*/  @P0 EXIT ;  /* 0x000000000000094d */ /* 0x000fea0003800000 */
[----:B------:R-:W0:Y:S01]  /*0160*/  LDC.64 R12, c[0x0][0x388] ;  /* 0x0000e200ff0c7b82 */ /* 0x000e220000000a00 */
[----:B------:R-:W-:Y:S01]  /*0170*/  IMAD R4, R4, R16, R5 ;  /* 0x0000001004047224 */ /* 0x000fe200078e0205 */
[----:B------:R-:W1:Y:S01]  /*0180*/  LDCU.64 UR6, c[0x0][0x358] ;  /* 0x00006b00ff0677ac */ /* 0x000e620008000a00 */
[----:B------:R-:W-:Y:S01]  /*0190*/  IMAD R15, R16, R2, RZ ;  /* 0x00000002100f7224 */ /* 0x000fe200078e02ff */
[----:B------:R-:W2:Y:S03]  /*01a0*/  LDCU.64 UR8, c[0x0][0x3a8] ;  /* 0x00007500ff0877ac */ /* 0x000ea60008000a00 */
[----:B------:R-:W-:Y:S01]  /*01b0*/  IMAD R19, R15, UR4, R4 ;  /* 0x000000040f137c24 */ /* 0x000fe2000f8e0204 */
[----:B------:R-:W3:Y:S01]  /*01c0*/  LDC.64 R8, c[0x0][0x398] ;  /* 0x0000e600ff087b82 */ /* 0x000ee20000000a00 */
[----:B------:R-:W4:Y:S03]  /*01d0*/  LDCU UR5, c[0x0][0x3b0] ;  /* 0x00007600ff0577ac */ /* 0x000f260008000800 */
[----:B------:R-:W-:-:S04]  /*01e0*/  IADD3 R23, PT, PT, R19, -R16, RZ ;  /* 0x8000001013177210 */ /* 0x000fc80007ffe0ff */
[----:B------:R-:W5:Y:S08]  /*01f0*/  LDC.64 R2, c[0x0][0x390] ;  /* 0x0000e400ff027b82 */ /* 0x000f700000000a00 */
[----:B------:R-:W2:Y:S01]  /*0200*/  LDC.64 R6, c[0x0][0x3a0] ;  /* 0x0000e800ff067b82 */ /* 0x000ea20000000a00 */
[----:B0-----:R-:W-:Y:S01]  /*0210*/  IMAD.WIDE R10, R19, 0x4, R12 ;  /* 0x00000004130a7825 */ /* 0x001fe200078e020c */
[----:B------:R-:W-:-:S03]  /*0220*/  IADD3 R29, PT, PT, -R15, R19, RZ ;  /* 0x000000130f1d7210 */ /* 0x000fc60007ffe1ff */
[----:B------:R-:W-:Y:S01]  /*0230*/  IMAD.WIDE R22, R23, 0x4, R12 ;  /* 0x0000000417167825 */ /* 0x000fe200078e020c */
[----:B-1----:R-:W4:Y:S01]  /*0240*/  LDG.E.CONSTANT R17, desc[UR6][R10.64] ;  /* 0x000000060a117981 */ /* 0x002f22000c1e9900 */
[C---:B------:R-:W-:Y:S01]  /*0250*/  IADD3 R25, PT, PT, R19.reuse, R16, RZ ;  /* 0x0000001013197210 */ /* 0x040fe20007ffe0ff */
[----:B------:R-:W0:Y:S01]  /*0260*/  LDC.64 R4, c[0x0][0x380] ;  /* 0x0000e000ff047b82 */ /* 0x000e220000000a00 */
[----:B------:R-:W-:Y:S01]  /*0270*/  IMAD.WIDE R26, R16, 0x4, R10 ;  /* 0x00000004101a7825 */ /* 0x000fe200078e020a */
[----:B------:R-:W4:Y:S03]  /*0280*/  LDG.E.CONSTANT R14, desc[UR6][R22.64] ;  /* 0x00000006160e7981 */ /* 0x000f26000c1e9900 */
[----:B---3--:R-:W-:Y:S01]  /*0290*/  IMAD.WIDE R20, R19, 0x4, R8 ;  /* 0x0000000413147825 */ /* 0x008fe200078e0208 */
[----:B------:R-:W3:Y:S03]  /*02a0*/  LDG.E.CONSTANT R18, desc[UR6][R26.64] ;  /* 0x000000061a127981 */ /* 0x000ee6000c1e9900 */
[----:B------:R-:W-:Y:S01]  /*02b0*/  IMAD.WIDE R12, R29, 0x4, R12 ;  /* 0x000000041d0c7825 */ /* 0x000fe200078e020c */
[----:B------:R-:W3:Y:S03]  /*02c0*/  LDG.E.CONSTANT R16, desc[UR6][R10.64+-0x4] ;  /* 0xfffffc060a107981 */ /* 0x000ee6000c1e9900 */
[----:B------:R-:W-:Y:S01]  /*02d0*/  IMAD.WIDE R8, R25, 0x4, R8 ;  /* 0x0000000419087825 */ /* 0x000fe200078e0208 */
[----:B------:R1:W3:Y:S01]  /*02e0*/  LDG.E.CONSTANT R0, desc[UR6][R20.64] ;  /* 0x0000000614007981 */ /* 0x0002e2000c1e9900 */
[----:B------:R-:W-:-:S02]  /*02f0*/  IADD3 R29, PT, PT, R15, R19, RZ ;  /* 0x000000130f1d7210 */ /* 0x000fc40007ffe0ff */
[----:B-----5:R-:W-:Y:S01]  /*0300*/  IMAD.WIDE R2, R19, 0x4, R2 ;  /* 0x0000000413027825 */ /* 0x020fe200078e0202 */
[----:B------:R5:W3:Y:S04]  /*0310*/  LDG.E.CONSTANT R24, desc[UR6][R10.64+0x4] ;  /* 0x000004060a187981 */ /* 0x000ae8000c1e9900 */
[----:B------:R-:W3:Y:S01]  /*0320*/  LDG.E.CONSTANT R12, desc[UR6][R12.64] ;  /* 0x000000060c0c7981 */ /* 0x000ee2000c1e9900 */
[----:B-1----:R-:W-:-:S03]  /*0330*/  IMAD.WIDE R20, R15, 0x4, R10 ;  /* 0x000000040f147825 */ /* 0x002fc600078e020a */
[----:B------:R-:W3:Y:S01]  /*0340*/  LDG.E.CONSTANT R8, desc[UR6][R8.64] ;  /* 0x0000000608087981 */ /* 0x000ee2000c1e9900 */
[----:B--2---:R-:W-:-:S03]  /*0350*/  IMAD.WIDE R22, R19, 0x4, R6 ;  /* 0x0000000413167825 */ /* 0x004fc600078e0206 */
[----:B------:R-:W2:Y:S01]  /*0360*/  LDG.E.CONSTANT R25, desc[UR6][R2.64] ;  /* 0x0000000602197981 */ /* 0x000ea2000c1e9900 */
[----:B------:R-:W-:-:S03]  /*0370*/  IMAD.WIDE R6, R29, 0x4, R6 ;  /* 0x000000041d067825 */ /* 0x000fc600078e0206 */
[----:B------:R-:W2:Y:S04]  /*0380*/  LDG.E.CONSTANT R20, desc[UR6][R20.64] ;  /* 0x0000000614147981 */ /* 0x000ea8000c1e9900 */
[----:B------:R1:W2:Y:S04]  /*0390*/  LDG.E.CONSTANT R15, desc[UR6][R2.64+0x4] ;  /* 0x00000406020f7981 */ /* 0x0002a8000c1e9900 */
[----:B------:R-:W2:Y:S01]  /*03a0*/  LDG.E.CONSTANT R22, desc[UR6][R22.64] ;  /* 0x0000000616167981 */ /* 0x000ea2000c1e9900 */
[----:B0-----:R-:W-:-:S03]  /*03b0*/  IMAD.WIDE R4, R19, 0x4, R4 ;  /* 0x0000000413047825 */ /* 0x001fc600078e0204 */
[----:B------:R0:W2:Y:S04]  /*03c0*/  LDG.E.CONSTANT R6, desc[UR6][R6.64] ;  /* 0x0000000606067981 */ /* 0x0000a8000c1e9900 */
[----:B------:R-:W2:Y:S01]  /*03d0*/  LDG.E R10, desc[UR6][R4.64] ;  /* 0x00000006040a7981 */ /* 0x000ea2000c1e1900 */
[----:B----4-:R-:W-:-:S04]  /*03e0*/  FADD R14, R17, R14 ;  /* 0x0000000e110e7221 */ /* 0x010fc80000000000 */
[----:B-----5:R-:W-:Y:S01]  /*03f0*/  FMUL R11, R14, 0.5 ;  /* 0x3f0000000e0b7820 */ /* 0x020fe20000400000 */
[C---:B---3--:R-:W-:Y:S01]  /*0400*/  FADD R18, R17.reuse, R18 ;  /* 0x0000001211127221 */ /* 0x048fe20000000000 */
[----:B------:R-:W-:-:S03]  /*0410*/  FADD R16, R17, R16 ;  /* 0x0000001011107221 */ /* 0x000fc60000000000 */
[----:B-1----:R-:W-:Y:S01]  /*0420*/  FMUL R3, R18, 0.5 ;  /* 0x3f00000012037820 */ /* 0x002fe20000400000 */
[----:B------:R-:W-:Y:S01]  /*0430*/  FMUL R11, R0, R11 ;  /* 0x0000000b000b7220 */ /* 0x000fe20000400000 */
[----:B------:R-:W-:Y:S01]  /*0440*/  FMUL R16, R16, 0.5 ;  /* 0x3f00000010107820 */ /* 0x000fe20000400000 */
[C---:B------:R-:W-:Y:S01]  /*0450*/  FADD R24, R17.reuse, R24 ;  /* 0x0000001811187221 */ /* 0x040fe20000000000 */
[----:B------:R-:W-:-:S03]  /*0460*/  FADD R12, R17, R12 ;  /* 0x0000000c110c7221 */ /* 0x000fc60000000000 */
[----:B------:R-:W-:Y:S01]  /*0470*/  FMUL R24, R24, 0.5 ;  /* 0x3f00000018187820 */ /* 0x000fe20000400000 */
[----:B------:R-:W-:Y:S01]  /*0480*/  FFMA R3, R8, R3, -R11 ;  /* 0x0000000308037223 */ /* 0x000fe2000000080b */
[----:B0-----:R-:W-:Y:S01]  /*0490*/  FMUL R7, R12, 0.5 ;  /* 0x3f0000000c077820 */ /* 0x001fe20000400000 */
[----:B--2---:R-:W-:Y:S02]  /*04a0*/  FMUL R16, R25, R16 ;  /* 0x0000001019107220 */ /* 0x004fe40000400000 */
[----:B------:R-:W-:Y:S01]  /*04b0*/  FMUL R0, R3, UR9 ;  /* 0x0000000903007c20 */ /* 0x000fe20008400000 */
[----:B------:R-:W-:Y:S01]  /*04c0*/  FADD R20, R17, R20 ;  /* 0x0000001411147221 */ /* 0x000fe20000000000 */
[----:B------:R-:W-:-:S03]  /*04d0*/  FFMA R15, R15, R24, -R16 ;  /* 0x000000180f0f7223 */ /* 0x000fc60000000810 */
[----:B------:R-:W-:Y:S01]  /*04e0*/  FMUL R3, R20, 0.5 ;  /* 0x3f00000014037820 */ /* 0x000fe20000400000 */
[----:B------:R-:W-:Y:S01]  /*04f0*/  FMUL R7, R22, R7 ;  /* 0x0000000716077220 */ /* 0x000fe20000400000 */
[----:B------:R-:W-:-:S03]  /*0500*/  FFMA R0, -R15, UR8, -R0 ;  /* 0x000000080f007c23 */ /* 0x000fc60008000900 */
[----:B------:R-:W-:-:S04]  /*0510*/  FFMA R3, R6, R3, -R7 ;  /* 0x0000000306037223 */ /* 0x000fc80000000807 */
[----:B------:R-:W-:-:S04]  /*0520*/  FFMA R3, -R3, UR5, R0 ;  /* 0x0000000503037c23 */ /* 0x000fc80008000100 */
[----:B------:R-:W-:-:S05]  /*0530*/  FADD R3, R3, R10 ;  /* 0x0000000a03037221 */ /* 0x000fca0000000000 */
[----:B------:R-:W-:Y:S01]  /*0540*/  STG.E desc[UR6][R4.64], R3 ;  /* 0x0000000304007986 */ /* 0x000fe2000c101906 */
[----:B------:R-:W-:Y:S05]  /*0550*/  EXIT ;  /* 0x000000000000794d */ /* 0x000fea0003800000 */
.L_x_0:
[----:B------:R-:W-:-:S00]  /*0560*/  BRA `(.L_x_0) ;  /* 0xfffffffc00fc7947 */ /* 0x000fc0000383ffff */
[----:B------:R-:W-:-:S00]  /*0570*/  NOP ;  /* 0x0000000000007918 */ /* 0x000fc00000000000 */
        /* <DEDUP_REMOVED lines=8> */
.L_x_1:


//--------------------- .nv.shared.reserved.0     --------------------------
	.section	.nv.shared.reserved.0,"aw",@nobits
	.weak		__nv_reservedSMEM_offset_0_alias
	.size		__nv_reservedSMEM_offset_0_alias, 0, 64
	.other		__nv_reservedSMEM_offset_0_alias,@"STO_CUDA_RESERVED_SHARED STV_DEFAULT"
__nv_reservedSMEM_offset_0_alias:
	.zero		0
	.zero		64


//--------------------- .nv.constant0._Z4diffPfPKfS1_S1_S1_fffiii --------------------------
	.section	.nv.constant0._Z4diffPfPKfS1_S1_S1_fffiii,"a",@progbits
	.sectionflags	@""
	.align	4
.nv.constant0._Z4diffPfPKfS1_S1_S1_fffiii:
	.zero		960


//--------------------- SYMBOLS --------------------------

	.type		.nv.reservedSmem.offset0,@object
	.size		.nv.reservedSmem.offset0,0x4
